//
// Generated by NVIDIA NVVM Compiler
//
// Compiler Build ID: CL-36424714
// Cuda compilation tools, release 13.0, V13.0.88
// Based on NVVM 20.0.0
//

.version 9.0
.target sm_100
.address_size 64

	// .globl	_Z21matVec_product_kernelPKdS0_Pdl
// _ZZ21matVec_product_kernelPKdS0_PdlE9sharedMem has been demoted

.visible .entry _Z21matVec_product_kernelPKdS0_Pdl(
	.param .u64 .ptr .align 1 _Z21matVec_product_kernelPKdS0_Pdl_param_0,
	.param .u64 .ptr .align 1 _Z21matVec_product_kernelPKdS0_Pdl_param_1,
	.param .u64 .ptr .align 1 _Z21matVec_product_kernelPKdS0_Pdl_param_2,
	.param .u64 _Z21matVec_product_kernelPKdS0_Pdl_param_3
)
{
	.reg .pred 	%p<16>;
	.reg .b32 	%r<13>;
	.reg .b64 	%rd<73>;
	.reg .b64 	%fd<141>;
	// demoted variable
	.shared .align 8 .b8 _ZZ21matVec_product_kernelPKdS0_PdlE9sharedMem[8192];
	ld.param.u64 	%rd35, [_Z21matVec_product_kernelPKdS0_Pdl_param_0];
	ld.param.u64 	%rd36, [_Z21matVec_product_kernelPKdS0_Pdl_param_1];
	ld.param.u64 	%rd33, [_Z21matVec_product_kernelPKdS0_Pdl_param_2];
	ld.param.u64 	%rd34, [_Z21matVec_product_kernelPKdS0_Pdl_param_3];
	cvta.to.global.u64 	%rd1, %rd36;
	cvta.to.global.u64 	%rd2, %rd35;
	mov.u32 	%r2, %tid.x;
	shl.b32 	%r3, %r2, 3;
	mov.u32 	%r4, _ZZ21matVec_product_kernelPKdS0_PdlE9sharedMem;
	add.s32 	%r1, %r4, %r3;
	mov.b64 	%rd37, 0;
	st.shared.u64 	[%r1], %rd37;
	cvt.u64.u32 	%rd3, %r2;
	setp.le.s64 	%p1, %rd34, %rd3;
	@%p1 bra 	$L__BB0_14;
	mov.u32 	%r5, %ctaid.x;
	cvt.u64.u32 	%rd38, %r5;
	mul.lo.s64 	%rd4, %rd34, %rd38;
	not.b64 	%rd39, %rd3;
	add.s64 	%rd40, %rd34, %rd39;
	shr.u64 	%rd41, %rd40, 10;
	add.s64 	%rd5, %rd41, 1;
	and.b64  	%rd6, %rd5, 15;
	setp.lt.u64 	%p2, %rd40, 15360;
	mov.f64 	%fd140, 0d0000000000000000;
	mov.u64 	%rd67, %rd3;
	@%p2 bra 	$L__BB0_4;
	and.b64  	%rd65, %rd5, 36028797018963952;
	add.s64 	%rd42, %rd4, %rd3;
	shl.b64 	%rd43, %rd42, 3;
	add.s64 	%rd44, %rd43, %rd2;
	add.s64 	%rd64, %rd44, 65536;
	shl.b64 	%rd45, %rd3, 3;
	add.s64 	%rd46, %rd45, %rd1;
	add.s64 	%rd63, %rd46, 65536;
	mov.f64 	%fd140, 0d0000000000000000;
	mov.u64 	%rd67, %rd3;
$L__BB0_3:
	.pragma "nounroll";
	ld.global.f64 	%fd17, [%rd64+-65536];
	ld.global.f64 	%fd18, [%rd63+-65536];
	fma.rn.f64 	%fd19, %fd17, %fd18, %fd140;
	ld.global.f64 	%fd20, [%rd64+-57344];
	ld.global.f64 	%fd21, [%rd63+-57344];
	fma.rn.f64 	%fd22, %fd20, %fd21, %fd19;
	ld.global.f64 	%fd23, [%rd64+-49152];
	ld.global.f64 	%fd24, [%rd63+-49152];
	fma.rn.f64 	%fd25, %fd23, %fd24, %fd22;
	ld.global.f64 	%fd26, [%rd64+-40960];
	ld.global.f64 	%fd27, [%rd63+-40960];
	fma.rn.f64 	%fd28, %fd26, %fd27, %fd25;
	ld.global.f64 	%fd29, [%rd64+-32768];
	ld.global.f64 	%fd30, [%rd63+-32768];
	fma.rn.f64 	%fd31, %fd29, %fd30, %fd28;
	ld.global.f64 	%fd32, [%rd64+-24576];
	ld.global.f64 	%fd33, [%rd63+-24576];
	fma.rn.f64 	%fd34, %fd32, %fd33, %fd31;
	ld.global.f64 	%fd35, [%rd64+-16384];
	ld.global.f64 	%fd36, [%rd63+-16384];
	fma.rn.f64 	%fd37, %fd35, %fd36, %fd34;
	ld.global.f64 	%fd38, [%rd64+-8192];
	ld.global.f64 	%fd39, [%rd63+-8192];
	fma.rn.f64 	%fd40, %fd38, %fd39, %fd37;
	ld.global.f64 	%fd41, [%rd64];
	ld.global.f64 	%fd42, [%rd63];
	fma.rn.f64 	%fd43, %fd41, %fd42, %fd40;
	ld.global.f64 	%fd44, [%rd64+8192];
	ld.global.f64 	%fd45, [%rd63+8192];
	fma.rn.f64 	%fd46, %fd44, %fd45, %fd43;
	ld.global.f64 	%fd47, [%rd64+16384];
	ld.global.f64 	%fd48, [%rd63+16384];
	fma.rn.f64 	%fd49, %fd47, %fd48, %fd46;
	ld.global.f64 	%fd50, [%rd64+24576];
	ld.global.f64 	%fd51, [%rd63+24576];
	fma.rn.f64 	%fd52, %fd50, %fd51, %fd49;
	ld.global.f64 	%fd53, [%rd64+32768];
	ld.global.f64 	%fd54, [%rd63+32768];
	fma.rn.f64 	%fd55, %fd53, %fd54, %fd52;
	ld.global.f64 	%fd56, [%rd64+40960];
	ld.global.f64 	%fd57, [%rd63+40960];
	fma.rn.f64 	%fd58, %fd56, %fd57, %fd55;
	ld.global.f64 	%fd59, [%rd64+49152];
	ld.global.f64 	%fd60, [%rd63+49152];
	fma.rn.f64 	%fd61, %fd59, %fd60, %fd58;
	ld.global.f64 	%fd62, [%rd64+57344];
	ld.global.f64 	%fd63, [%rd63+57344];
	fma.rn.f64 	%fd140, %fd62, %fd63, %fd61;
	add.s64 	%rd67, %rd67, 16384;
	add.s64 	%rd65, %rd65, -16;
	add.s64 	%rd64, %rd64, 131072;
	add.s64 	%rd63, %rd63, 131072;
	setp.ne.s64 	%p3, %rd65, 0;
	@%p3 bra 	$L__BB0_3;
$L__BB0_4:
	setp.eq.s64 	%p4, %rd6, 0;
	@%p4 bra 	$L__BB0_13;
	and.b64  	%rd19, %rd5, 7;
	setp.lt.u64 	%p5, %rd6, 8;
	@%p5 bra 	$L__BB0_7;
	add.s64 	%rd47, %rd67, %rd4;
	shl.b64 	%rd48, %rd47, 3;
	add.s64 	%rd49, %rd2, %rd48;
	ld.global.f64 	%fd65, [%rd49];
	shl.b64 	%rd50, %rd67, 3;
	add.s64 	%rd51, %rd1, %rd50;
	ld.global.f64 	%fd66, [%rd51];
	fma.rn.f64 	%fd67, %fd65, %fd66, %fd140;
	ld.global.f64 	%fd68, [%rd49+8192];
	ld.global.f64 	%fd69, [%rd51+8192];
	fma.rn.f64 	%fd70, %fd68, %fd69, %fd67;
	ld.global.f64 	%fd71, [%rd49+16384];
	ld.global.f64 	%fd72, [%rd51+16384];
	fma.rn.f64 	%fd73, %fd71, %fd72, %fd70;
	ld.global.f64 	%fd74, [%rd49+24576];
	ld.global.f64 	%fd75, [%rd51+24576];
	fma.rn.f64 	%fd76, %fd74, %fd75, %fd73;
	ld.global.f64 	%fd77, [%rd49+32768];
	ld.global.f64 	%fd78, [%rd51+32768];
	fma.rn.f64 	%fd79, %fd77, %fd78, %fd76;
	ld.global.f64 	%fd80, [%rd49+40960];
	ld.global.f64 	%fd81, [%rd51+40960];
	fma.rn.f64 	%fd82, %fd80, %fd81, %fd79;
	ld.global.f64 	%fd83, [%rd49+49152];
	ld.global.f64 	%fd84, [%rd51+49152];
	fma.rn.f64 	%fd85, %fd83, %fd84, %fd82;
	ld.global.f64 	%fd86, [%rd49+57344];
	ld.global.f64 	%fd87, [%rd51+57344];
	fma.rn.f64 	%fd140, %fd86, %fd87, %fd85;
	add.s64 	%rd67, %rd67, 8192;
$L__BB0_7:
	setp.eq.s64 	%p6, %rd19, 0;
	@%p6 bra 	$L__BB0_13;
	and.b64  	%rd70, %rd5, 3;
	setp.lt.u64 	%p7, %rd19, 4;
	@%p7 bra 	$L__BB0_10;
	add.s64 	%rd52, %rd67, %rd4;
	shl.b64 	%rd53, %rd52, 3;
	add.s64 	%rd54, %rd2, %rd53;
	ld.global.f64 	%fd89, [%rd54];
	shl.b64 	%rd55, %rd67, 3;
	add.s64 	%rd56, %rd1, %rd55;
	ld.global.f64 	%fd90, [%rd56];
	fma.rn.f64 	%fd91, %fd89, %fd90, %fd140;
	ld.global.f64 	%fd92, [%rd54+8192];
	ld.global.f64 	%fd93, [%rd56+8192];
	fma.rn.f64 	%fd94, %fd92, %fd93, %fd91;
	ld.global.f64 	%fd95, [%rd54+16384];
	ld.global.f64 	%fd96, [%rd56+16384];
	fma.rn.f64 	%fd97, %fd95, %fd96, %fd94;
	ld.global.f64 	%fd98, [%rd54+24576];
	ld.global.f64 	%fd99, [%rd56+24576];
	fma.rn.f64 	%fd140, %fd98, %fd99, %fd97;
	add.s64 	%rd67, %rd67, 4096;
$L__BB0_10:
	setp.eq.s64 	%p8, %rd70, 0;
	@%p8 bra 	$L__BB0_13;
	shl.b64 	%rd57, %rd67, 3;
	add.s64 	%rd72, %rd1, %rd57;
	add.s64 	%rd58, %rd67, %rd4;
	shl.b64 	%rd59, %rd58, 3;
	add.s64 	%rd71, %rd2, %rd59;
$L__BB0_12:
	.pragma "nounroll";
	ld.global.f64 	%fd100, [%rd71];
	ld.global.f64 	%fd101, [%rd72];
	fma.rn.f64 	%fd140, %fd100, %fd101, %fd140;
	add.s64 	%rd72, %rd72, 8192;
	add.s64 	%rd71, %rd71, 8192;
	add.s64 	%rd70, %rd70, -1;
	setp.ne.s64 	%p9, %rd70, 0;
	@%p9 bra 	$L__BB0_12;
$L__BB0_13:
	st.shared.f64 	[%r1], %fd140;
$L__BB0_14:
	cvt.u32.u64 	%r6, %rd3;
	bar.sync 	0;
	setp.gt.u32 	%p10, %r6, 511;
	@%p10 bra 	$L__BB0_16;
	ld.shared.f64 	%fd102, [%r1+4096];
	ld.shared.f64 	%fd103, [%r1];
	add.f64 	%fd104, %fd102, %fd103;
	st.shared.f64 	[%r1], %fd104;
$L__BB0_16:
	bar.sync 	0;
	setp.gt.u32 	%p11, %r6, 255;
	@%p11 bra 	$L__BB0_18;
	ld.shared.f64 	%fd105, [%r1+2048];
	ld.shared.f64 	%fd106, [%r1];
	add.f64 	%fd107, %fd105, %fd106;
	st.shared.f64 	[%r1], %fd107;
$L__BB0_18:
	bar.sync 	0;
	setp.gt.u32 	%p12, %r6, 127;
	@%p12 bra 	$L__BB0_20;
	ld.shared.f64 	%fd108, [%r1+1024];
	ld.shared.f64 	%fd109, [%r1];
	add.f64 	%fd110, %fd108, %fd109;
	st.shared.f64 	[%r1], %fd110;
$L__BB0_20:
	bar.sync 	0;
	setp.gt.u32 	%p13, %r6, 63;
	@%p13 bra 	$L__BB0_22;
	ld.shared.f64 	%fd111, [%r1+512];
	ld.shared.f64 	%fd112, [%r1];
	add.f64 	%fd113, %fd111, %fd112;
	st.shared.f64 	[%r1], %fd113;
$L__BB0_22:
	bar.sync 	0;
	setp.gt.u32 	%p14, %r6, 31;
	@%p14 bra 	$L__BB0_25;
	ld.shared.f64 	%fd114, [%r1+256];
	ld.shared.f64 	%fd115, [%r1];
	add.f64 	%fd116, %fd114, %fd115;
	st.shared.f64 	[%r1], %fd116;
	bar.warp.sync 	-1;
	ld.shared.f64 	%fd117, [%r1+128];
	ld.shared.f64 	%fd118, [%r1];
	add.f64 	%fd119, %fd117, %fd118;
	st.shared.f64 	[%r1], %fd119;
	bar.warp.sync 	-1;
	ld.shared.f64 	%fd120, [%r1+64];
	ld.shared.f64 	%fd121, [%r1];
	add.f64 	%fd122, %fd120, %fd121;
	st.shared.f64 	[%r1], %fd122;
	bar.warp.sync 	-1;
	ld.shared.f64 	%fd123, [%r1+32];
	ld.shared.f64 	%fd124, [%r1];
	add.f64 	%fd125, %fd123, %fd124;
	st.shared.f64 	[%r1], %fd125;
	bar.warp.sync 	-1;
	ld.shared.f64 	%fd126, [%r1+16];
	ld.shared.f64 	%fd127, [%r1];
	add.f64 	%fd128, %fd126, %fd127;
	st.shared.f64 	[%r1], %fd128;
	bar.warp.sync 	-1;
	setp.ne.s32 	%p15, %r6, 0;
	@%p15 bra 	$L__BB0_25;
	ld.shared.f64 	%fd129, [_ZZ21matVec_product_kernelPKdS0_PdlE9sharedMem];
	ld.shared.f64 	%fd130, [_ZZ21matVec_product_kernelPKdS0_PdlE9sharedMem+8];
	add.f64 	%fd131, %fd129, %fd130;
	mov.u32 	%r12, %ctaid.x;
	cvta.to.global.u64 	%rd60, %rd33;
	mul.wide.u32 	%rd61, %r12, 8;
	add.s64 	%rd62, %rd60, %rd61;
	st.global.f64 	[%rd62], %fd131;
$L__BB0_25:
	ret;

}


// ===== COMPILED SASS (sm_100) =====

	.target	sm_100

	.elftype	@"ET_EXEC"


//--------------------- .note.nv.tkinfo           --------------------------
	.section	.note.nv.tkinfo,"",@"SHT_NOTE"
	.sectionflags	@"SHF_NOTE_NV_TKINFO"
	.tkinfo
        /*0018*/ 	.word	0x00000002
        /*0030*/ 	.string	""
        /*0030*/ 	.string	"ptxas"
        /*0030*/ 	.string	"Cuda compilation tools, release 13.0, V13.0.88"
        /*0030*/ 	.string	"Build cuda_13.0.r13.0/compiler.36424714_0"
        /*0030*/ 	.string	"-arch sm_100 -m 64 "



//--------------------- .note.nv.cuinfo           --------------------------
	.section	.note.nv.cuinfo,"",@"SHT_NOTE"
	.sectionflags	@"SHF_NOTE_NV_CUINFO"
        /*0018*/ 	.short	0x0002
        /*001a*/ 	.short	0x0064
        /*001c*/ 	.short	0x0082
	.zero		2


//--------------------- .nv.info                  --------------------------
	.section	.nv.info,"",@"SHT_CUDA_INFO"
	.align	4


	//----- nvinfo : EIATTR_REGCOUNT
	.align		4
        /*0000*/ 	.byte	0x04, 0x2f
        /*0002*/ 	.short	(.L_1 - .L_0)
	.align		4
.L_0:
        /*0004*/ 	.word	index@(_Z21matVec_product_kernelPKdS0_Pdl)
        /*0008*/ 	.word	0x00000020


	//----- nvinfo : EIATTR_FRAME_SIZE
	.align		4
.L_1:
        /*000c*/ 	.byte	0x04, 0x11
        /*000e*/ 	.short	(.L_3 - .L_2)
	.align		4
.L_2:
        /*0010*/ 	.word	index@(_Z21matVec_product_kernelPKdS0_Pdl)
        /*0014*/ 	.word	0x00000000


	//----- nvinfo : EIATTR_MIN_STACK_SIZE
	.align		4
.L_3:
        /*0018*/ 	.byte	0x04, 0x12
        /*001a*/ 	.short	(.L_5 - .L_4)
	.align		4
.L_4:
        /*001c*/ 	.word	index@(_Z21matVec_product_kernelPKdS0_Pdl)
        /*0020*/ 	.word	0x00000000
.L_5:


//--------------------- .nv.compat                --------------------------
	.section	.nv.compat,"",@"SHT_CUDA_COMPAT_INFO"
	.align	4
        /*0000*/ 	.byte	0x02, 0x09, 0x00, 0x00, 0x02, 0x02, 0x01, 0x00, 0x02, 0x05, 0x05, 0x00, 0x03, 0x07, 0x01, 0x01
        /*0010*/ 	.byte	0x02, 0x03, 0x00, 0x00, 0x02, 0x06, 0x01, 0x00, 0x04, 0x0b, 0x08, 0x00, 0x01, 0x00, 0x00, 0x00
        /*0020*/ 	.byte	0x00, 0x00, 0x00, 0x00


//--------------------- .nv.info._Z21matVec_product_kernelPKdS0_Pdl --------------------------
	.section	.nv.info._Z21matVec_product_kernelPKdS0_Pdl,"",@"SHT_CUDA_INFO"
	.sectionflags	@""
	.align	4


	//----- nvinfo : EIATTR_CUDA_API_VERSION
	.align		4
        /*0000*/ 	.byte	0x04, 0x37
        /*0002*/ 	.short	(.L_7 - .L_6)
.L_6:
        /*0004*/ 	.word	0x00000082


	//----- nvinfo : EIATTR_KPARAM_INFO
	.align		4
.L_7:
        /*0008*/ 	.byte	0x04, 0x17
        /*000a*/ 	.short	(.L_9 - .L_8)
.L_8:
        /*000c*/ 	.word	0x00000000
        /*0010*/ 	.short	0x0003
        /*0012*/ 	.short	0x0018
        /*0014*/ 	.byte	0x00, 0xf0, 0x21, 0x00


	//----- nvinfo : EIATTR_KPARAM_INFO
	.align		4
.L_9:
        /*0018*/ 	.byte	0x04, 0x17
        /*001a*/ 	.short	(.L_11 - .L_10)
.L_10:
        /*001c*/ 	.word	0x00000000
        /*0020*/ 	.short	0x0002
        /*0022*/ 	.short	0x0010
        /*0024*/ 	.byte	0x00, 0xf5, 0x21, 0x00


	//----- nvinfo : EIATTR_KPARAM_INFO
	.align		4
.L_11:
        /*0028*/ 	.byte	0x04, 0x17
        /*002a*/ 	.short	(.L_13 - .L_12)
.L_12:
        /*002c*/ 	.word	0x00000000
        /*0030*/ 	.short	0x0001
        /*0032*/ 	.short	0x0008
        /*0034*/ 	.byte	0x00, 0xf5, 0x21, 0x00


	//----- nvinfo : EIATTR_KPARAM_INFO
	.align		4
.L_13:
        /*0038*/ 	.byte	0x04, 0x17
        /*003a*/ 	.short	(.L_15 - .L_14)
.L_14:
        /*003c*/ 	.word	0x00000000
        /*0040*/ 	.short	0x0000
        /*0042*/ 	.short	0x0000
        /*0044*/ 	.byte	0x00, 0xf5, 0x21, 0x00


	//----- nvinfo : EIATTR_SPARSE_MMA_MASK
	.align		4
.L_15:
        /*0048*/ 	.byte	0x03, 0x50
        /*004a*/ 	.short	0x0000


	//----- nvinfo : EIATTR_MAXREG_COUNT
	.align		4
        /*004c*/ 	.byte	0x03, 0x1b
        /*004e*/ 	.short	0x00ff


	//----- nvinfo : EIATTR_NUM_BARRIERS
	.align		4
        /*0050*/ 	.byte	0x02, 0x4c
        /*0052*/ 	.byte	0x01
	.zero		1


	//----- nvinfo : EIATTR_MERCURY_ISA_VERSION
	.align		4
        /*0054*/ 	.byte	0x03, 0x5f
        /*0056*/ 	.short	0x0101


	//----- nvinfo : EIATTR_COOP_GROUP_MASK_REGIDS
	.align		4
        /*0058*/ 	.byte	0x04, 0x29
        /*005a*/ 	.short	(.L_17 - .L_16)


	//   ....[0]....
.L_16:
        /*005c*/ 	.word	0xffffffff


	//   ....[1]....
        /*0060*/ 	.word	0xffffffff


	//   ....[2]....
        /*0064*/ 	.word	0xffffffff


	//   ....[3]....
        /*0068*/ 	.word	0xffffffff


	//   ....[4]....
        /*006c*/ 	.word	0xffffffff


	//----- nvinfo : EIATTR_COOP_GROUP_INSTR_OFFSETS
	.align		4
.L_17:
        /*0070*/ 	.byte	0x04, 0x28
        /*0072*/ 	.short	(.L_19 - .L_18)


	//   ....[0]....
.L_18:
        /*0074*/ 	.word	0x00000f50


	//   ....[1]....
        /*0078*/ 	.word	0x00000fa0


	//   ....[2]....
        /*007c*/ 	.word	0x00000ff0


	//   ....[3]....
        /*0080*/ 	.word	0x00001040


	//   ....[4]....
        /*0084*/ 	.word	0x00001090


	//----- nvinfo : EIATTR_VRC_CTA_INIT_COUNT
	.align		4
.L_19:
        /*0088*/ 	.byte	0x02, 0x4a
	.zero		1
	.zero		1


	//----- nvinfo : EIATTR_EXIT_INSTR_OFFSETS
	.align		4
        /*008c*/ 	.byte	0x04, 0x1c
        /*008e*/ 	.short	(.L_21 - .L_20)


	//   ....[0]....
.L_20:
        /*0090*/ 	.word	0x00000ef0


	//   ....[1]....
        /*0094*/ 	.word	0x000010a0


	//   ....[2]....
        /*0098*/ 	.word	0x00001110


	//----- nvinfo : EIATTR_CRS_STACK_SIZE
	.align		4
.L_21:
        /*009c*/ 	.byte	0x04, 0x1e
        /*009e*/ 	.short	(.L_23 - .L_22)
.L_22:
        /*00a0*/ 	.word	0x00000000


	//----- nvinfo : EIATTR_CBANK_PARAM_SIZE
	.align		4
.L_23:
        /*00a4*/ 	.byte	0x03, 0x19
        /*00a6*/ 	.short	0x0020


	//----- nvinfo : EIATTR_PARAM_CBANK
	.align		4
        /*00a8*/ 	.byte	0x04, 0x0a
        /*00aa*/ 	.short	(.L_25 - .L_24)
	.align		4
.L_24:
        /*00ac*/ 	.word	index@(.nv.constant0._Z21matVec_product_kernelPKdS0_Pdl)
        /*00b0*/ 	.short	0x0380
        /*00b2*/ 	.short	0x0020


	//----- nvinfo : EIATTR_SW_WAR
	.align		4
.L_25:
        /*00b4*/ 	.byte	0x04, 0x36
        /*00b6*/ 	.short	(.L_27 - .L_26)
.L_26:
        /*00b8*/ 	.word	0x00000008
.L_27:


//--------------------- .nv.callgraph             --------------------------
	.section	.nv.callgraph,"",@"SHT_CUDA_CALLGRAPH"
	.align	4
	.sectionentsize	8
	.align		4
        /*0000*/ 	.word	0x00000000
	.align		4
        /*0004*/ 	.word	0xffffffff
	.align		4
        /*0008*/ 	.word	0x00000000
	.align		4
        /*000c*/ 	.word	0xfffffffe
	.align		4
        /*0010*/ 	.word	0x00000000
	.align		4
        /*0014*/ 	.word	0xfffffffd
	.align		4
        /*0018*/ 	.word	0x00000000
	.align		4
        /*001c*/ 	.word	0xfffffffc


//--------------------- .text._Z21matVec_product_kernelPKdS0_Pdl --------------------------
	.section	.text._Z21matVec_product_kernelPKdS0_Pdl,"ax",@progbits
	.align	128
        .global         _Z21matVec_product_kernelPKdS0_Pdl
        .type           _Z21matVec_product_kernelPKdS0_Pdl,@function
        .size           _Z21matVec_product_kernelPKdS0_Pdl,(.L_x_13 - _Z21matVec_product_kernelPKdS0_Pdl)
        .other          _Z21matVec_product_kernelPKdS0_Pdl,@"STO_CUDA_ENTRY STV_DEFAULT"
_Z21matVec_product_kernelPKdS0_Pdl:
.text._Z21matVec_product_kernelPKdS0_Pdl:
[----:B------:R-:W-:Y:S01]  /*0000*/  LDC R1, c[0x0][0x37c] ;  /* 0x0000df00ff017b82 */ /* 0x000fe20000000800 */
[----:B------:R-:W0:Y:S07]  /*0010*/  S2R R10, SR_TID.X ;  /* 0x00000000000a7919 */ /* 0x000e2e0000002100 */
[----:B------:R-:W1:Y:S01]  /*0020*/  S2UR UR5, SR_CgaCtaId ;  /* 0x00000000000579c3 */ /* 0x000e620000008800 */
[----:B------:R-:W-:Y:S01]  /*0030*/  UMOV UR4, 0x400 ;  /* 0x0000040000047882 */ /* 0x000fe20000000000 */
[----:B------:R-:W2:Y:S01]  /*0040*/  LDCU.64 UR6, c[0x0][0x358] ;  /* 0x00006b00ff0677ac */ /* 0x000ea20008000a00 */
[----:B------:R-:W-:Y:S05]  /*0050*/  BSSY.RECONVERGENT B0, `(.L_x_0) ;  /* 0x00000cf000007945 */ /* 0x000fea0003800200 */
[----:B------:R-:W3:Y:S01]  /*0060*/  LDC.64 R8, c[0x0][0x398] ;  /* 0x0000e600ff087b82 */ /* 0x000ee20000000a00 */
[----:B-1----:R-:W-:-:S06]  /*0070*/  ULEA UR4, UR5, UR4, 0x18 ;  /* 0x0000000405047291 */ /* 0x002fcc000f8ec0ff */
[C---:B0-----:R-:W-:Y:S02]  /*0080*/  LEA R0, R10.reuse, UR4, 0x3 ;  /* 0x000000040a007c11 */ /* 0x041fe4000f8e18ff */
[----:B---3--:R-:W-:-:S03]  /*0090*/  ISETP.GE.U32.AND P0, PT, R10, R8, PT ;  /* 0x000000080a00720c */ /* 0x008fc60003f06070 */
[----:B------:R0:W-:Y:S01]  /*00a0*/  STS.64 [R0], RZ ;  /* 0x000000ff00007388 */ /* 0x0001e20000000a00 */
[----:B------:R-:W-:-:S13]  /*00b0*/  ISETP.GE.AND.EX P0, PT, RZ, R9, PT, P0 ;  /* 0x00000009ff00720c */ /* 0x000fda0003f06300 */
[----:B0-2---:R-:W-:Y:S05]  /*00c0*/  @P0 BRA `(.L_x_1) ;  /* 0x0000000c001c0947 */ /* 0x005fea0003800000 */
[----:B------:R-:W-:Y:S01]  /*00d0*/  LOP3.LUT R5, RZ, R10, RZ, 0x33, !PT ;  /* 0x0000000aff057212 */ /* 0x000fe200078e33ff */
[----:B------:R-:W0:Y:S01]  /*00e0*/  S2R R3, SR_CTAID.X ;  /* 0x0000000000037919 */ /* 0x000e220000002500 */
[----:B------:R-:W-:Y:S01]  /*00f0*/  BSSY.RECONVERGENT B1, `(.L_x_2) ;  /* 0x000005d000017945 */ /* 0x000fe20003800200 */
[----:B------:R-:W-:Y:S01]  /*0100*/  IMAD.MOV.U32 R6, RZ, RZ, R10 ;  /* 0x000000ffff067224 */ /* 0x000fe200078e000a */
[----:B------:R-:W-:Y:S01]  /*0110*/  IADD3 R5, P0, PT, R5, R8, RZ ;  /* 0x0000000805057210 */ /* 0x000fe20007f1e0ff */
[----:B------:R-:W-:Y:S01]  /*0120*/  IMAD.MOV.U32 R27, RZ, RZ, RZ ;  /* 0x000000ffff1b7224 */ /* 0x000fe200078e00ff */
[----:B------:R-:W-:Y:S02]  /*0130*/  CS2R R20, SRZ ;  /* 0x0000000000147805 */ /* 0x000fe4000001ff00 */
[----:B------:R-:W-:Y:S02]  /*0140*/  IADD3.X R12, PT, PT, R9, -0x1, RZ, P0, !PT ;  /* 0xffffffff090c7810 */ /* 0x000fe400007fe4ff */
[----:B------:R-:W-:-:S02]  /*0150*/  ISETP.GE.U32.AND P1, PT, R5, 0x3c00, PT ;  /* 0x00003c000500780c */ /* 0x000fc40003f26070 */
[----:B------:R-:W-:Y:S02]  /*0160*/  SHF.R.U64 R2, R5, 0xa, R12 ;  /* 0x0000000a05027819 */ /* 0x000fe4000000120c */
[----:B------:R-:W-:Y:S02]  /*0170*/  ISETP.GE.U32.AND.EX P1, PT, R12, RZ, PT, P1 ;  /* 0x000000ff0c00720c */ /* 0x000fe40003f26110 */
[----:B------:R-:W-:-:S04]  /*0180*/  IADD3 R2, P2, PT, R2, 0x1, RZ ;  /* 0x0000000102027810 */ /* 0x000fc80007f5e0ff */
[----:B------:R-:W-:Y:S02]  /*0190*/  LOP3.LUT R4, R2, 0xf, RZ, 0xc0, !PT ;  /* 0x0000000f02047812 */ /* 0x000fe400078ec0ff */
[----:B------:R-:W-:Y:S02]  /*01a0*/  LEA.HI.X R5, R12, RZ, RZ, 0x16, P2 ;  /* 0x000000ff0c057211 */ /* 0x000fe400010fb4ff */
[----:B------:R-:W-:-:S04]  /*01b0*/  ISETP.NE.U32.AND P0, PT, R4, RZ, PT ;  /* 0x000000ff0400720c */ /* 0x000fc80003f05070 */
[----:B------:R-:W-:Y:S01]  /*01c0*/  ISETP.NE.AND.EX P0, PT, RZ, RZ, PT, P0 ;  /* 0x000000ffff00720c */ /* 0x000fe20003f05300 */
[----:B------:R-:W-:-:S12]  /*01d0*/  @!P1 BRA `(.L_x_3) ;  /* 0x0000000400389947 */ /* 0x000fd80003800000 */
[----:B------:R-:W1:Y:S01]  /*01e0*/  LDCU.128 UR8, c[0x0][0x380] ;  /* 0x00007000ff0877ac */ /* 0x000e620008000c00 */
[----:B------:R-:W-:Y:S01]  /*01f0*/  IMAD.MOV.U32 R11, RZ, RZ, RZ ;  /* 0x000000ffff0b7224 */ /* 0x000fe200078e00ff */
[----:B------:R-:W-:Y:S01]  /*0200*/  LOP3.LUT R5, R5, 0x7fffff, RZ, 0xc0, !PT ;  /* 0x007fffff05057812 */ /* 0x000fe200078ec0ff */
[----:B------:R-:W-:Y:S01]  /*0210*/  IMAD.MOV.U32 R27, RZ, RZ, RZ ;  /* 0x000000ffff1b7224 */ /* 0x000fe200078e00ff */
[----:B------:R-:W-:Y:S01]  /*0220*/  CS2R R20, SRZ ;  /* 0x0000000000147805 */ /* 0x000fe2000001ff00 */
[----:B0-----:R-:W-:-:S04]  /*0230*/  IMAD.WIDE.U32 R6, R3, R8, R10 ;  /* 0x0000000803067225 */ /* 0x001fc800078e000a */
[----:B------:R-:W-:Y:S01]  /*0240*/  IMAD R13, R3, R9, R7 ;  /* 0x00000009030d7224 */ /* 0x000fe200078e0207 */
[----:B------:R-:W-:Y:S02]  /*0250*/  LOP3.LUT R7, R2, 0xfffffff0, RZ, 0xc0, !PT ;  /* 0xfffffff002077812 */ /* 0x000fe400078ec0ff */
[----:B-1----:R-:W-:Y:S02]  /*0260*/  LEA R16, P2, R10, UR10, 0x3 ;  /* 0x0000000a0a107c11 */ /* 0x002fe4000f8418ff */
[----:B------:R-:W-:Y:S02]  /*0270*/  LEA R17, P1, R6, UR8, 0x3 ;  /* 0x0000000806117c11 */ /* 0x000fe4000f8218ff */
[----:B------:R-:W-:Y:S02]  /*0280*/  LEA.HI.X R15, R10, UR11, RZ, 0x3, P2 ;  /* 0x0000000b0a0f7c11 */ /* 0x000fe400090f1cff */
[----:B------:R-:W-:Y:S01]  /*0290*/  LEA.HI.X R13, R6, UR9, R13, 0x3, P1 ;  /* 0x00000009060d7c11 */ /* 0x000fe200088f1c0d */
[----:B------:R-:W-:Y:S01]  /*02a0*/  IMAD.MOV.U32 R6, RZ, RZ, R10 ;  /* 0x000000ffff067224 */ /* 0x000fe200078e000a */
[----:B------:R-:W-:-:S02]  /*02b0*/  IADD3 R16, P2, PT, R16, 0x10000, RZ ;  /* 0x0001000010107810 */ /* 0x000fc40007f5e0ff */
[----:B------:R-:W-:-:S03]  /*02c0*/  IADD3 R17, P1, PT, R17, 0x10000, RZ ;  /* 0x0001000011117810 */ /* 0x000fc60007f3e0ff */
[----:B------:R-:W-:Y:S02]  /*02d0*/  IMAD.X R15, RZ, RZ, R15, P2 ;  /* 0x000000ffff0f7224 */ /* 0x000fe400010e060f */
[----:B------:R-:W-:-:S08]  /*02e0*/  IMAD.X R13, RZ, RZ, R13, P1 ;  /* 0x000000ffff0d7224 */ /* 0x000fd000008e060d */
.L_x_4:
[----:B------:R-:W-:Y:S02]  /*02f0*/  IMAD.MOV.U32 R12, RZ, RZ, R17 ;  /* 0x000000ffff0c7224 */ /* 0x000fe400078e0011 */
[----:B------:R-:W-:-:S03]  /*0300*/  IMAD.MOV.U32 R14, RZ, RZ, R16 ;  /* 0x000000ffff0e7224 */ /* 0x000fc600078e0010 */
[----:B------:R-:W2:Y:S04]  /*0310*/  LDG.E.64 R16, desc[UR6][R12.64+-0x10000] ;  /* 0xff0000060c107981 */ /* 0x000ea8000c1e1b00 */
[----:B------:R-:W2:Y:S04]  /*0320*/  LDG.E.64 R24, desc[UR6][R14.64+-0x10000] ;  /* 0xff0000060e187981 */ /* 0x000ea8000c1e1b00 */
[----:B------:R-:W3:Y:S04]  /*0330*/  LDG.E.64 R18, desc[UR6][R12.64+-0xe000] ;  /* 0xff2000060c127981 */ /* 0x000ee8000c1e1b00 */
[----:B------:R-:W3:Y:S01]  /*0340*/  LDG.E.64 R22, desc[UR6][R14.64+-0xe000] ;  /* 0xff2000060e167981 */ /* 0x000ee2000c1e1b00 */
[----:B--2---:R-:W-:-:S03]  /*0350*/  DFMA R24, R16, R24, R20 ;  /* 0x000000181018722b */ /* 0x004fc60000000014 */
[----:B------:R-:W2:Y:S04]  /*0360*/  LDG.E.64 R16, desc[UR6][R12.64+-0xc000] ;  /* 0xff4000060c107981 */ /* 0x000ea8000c1e1b00 */
[----:B------:R-:W2:Y:S01]  /*0370*/  LDG.E.64 R20, desc[UR6][R14.64+-0xc000] ;  /* 0xff4000060e147981 */ /* 0x000ea2000c1e1b00 */
[----:B---3--:R-:W-:-:S03]  /*0380*/  DFMA R22, R18, R22, R24 ;  /* 0x000000161216722b */ /* 0x008fc60000000018 */
        /* <DEDUP_REMOVED lines=32> */
[----:B------:R-:W-:Y:S01]  /*0590*/  IADD3 R7, P1, PT, R7, -0x10, RZ ;  /* 0xfffffff007077810 */ /* 0x000fe20007f3e0ff */
[----:B--2---:R-:W-:Y:S02]  /*05a0*/  DFMA R24, R16, R24, R18 ;  /* 0x000000181018722b */ /* 0x004fe40000000012 */
[----:B------:R-:W2:Y:S04]  /*05b0*/  LDG.E.64 R16, desc[UR6][R12.64+0xc000] ;  /* 0x00c000060c107981 */ /* 0x000ea8000c1e1b00 */
[----:B------:R-:W2:Y:S02]  /*05c0*/  LDG.E.64 R18, desc[UR6][R14.64+0xc000] ;  /* 0x00c000060e127981 */ /* 0x000ea4000c1e1b00 */
[----:B---3--:R-:W-:-:S02]  /*05d0*/  DFMA R20, R22, R20, R24 ;  /* 0x000000141614722b */ /* 0x008fc40000000018 */
[----:B------:R0:W3:Y:S04]  /*05e0*/  LDG.E.64 R22, desc[UR6][R12.64+0xe000] ;  /* 0x00e000060c167981 */ /* 0x0000e8000c1e1b00 */
[----:B------:R-:W3:Y:S01]  /*05f0*/  LDG.E.64 R24, desc[UR6][R14.64+0xe000] ;  /* 0x00e000060e187981 */ /* 0x000ee2000c1e1b00 */
[----:B------:R-:W-:Y:S02]  /*0600*/  IADD3.X R5, PT, PT, R5, -0x1, RZ, P1, !PT ;  /* 0xffffffff05057810 */ /* 0x000fe40000ffe4ff */
[----:B------:R-:W-:Y:S02]  /*0610*/  ISETP.NE.U32.AND P1, PT, R7, RZ, PT ;  /* 0x000000ff0700720c */ /* 0x000fe40003f25070 */
[----:B------:R-:W-:Y:S02]  /*0620*/  IADD3 R6, P2, PT, R6, 0x4000, RZ ;  /* 0x0000400006067810 */ /* 0x000fe40007f5e0ff */
[----:B------:R-:W-:-:S03]  /*0630*/  ISETP.NE.AND.EX P1, PT, R5, RZ, PT, P1 ;  /* 0x000000ff0500720c */ /* 0x000fc60003f25310 */
[----:B------:R-:W-:Y:S01]  /*0640*/  IMAD.X R27, RZ, RZ, R27, P2 ;  /* 0x000000ffff1b7224 */ /* 0x000fe200010e061b */
[----:B--2---:R-:W-:Y:S01]  /*0650*/  DFMA R20, R16, R18, R20 ;  /* 0x000000121014722b */ /* 0x004fe20000000014 */
[----:B------:R-:W-:Y:S02]  /*0660*/  IADD3 R17, P3, PT, R12, 0x20000, RZ ;  /* 0x000200000c117810 */ /* 0x000fe40007f7e0ff */
[----:B------:R-:W-:-:S03]  /*0670*/  IADD3 R16, P4, PT, R14, 0x20000, RZ ;  /* 0x000200000e107810 */ /* 0x000fc60007f9e0ff */
[----:B0-----:R-:W-:Y:S02]  /*0680*/  IMAD.X R13, RZ, RZ, R13, P3 ;  /* 0x000000ffff0d7224 */ /* 0x001fe400018e060d */
[----:B---3--:R-:W-:Y:S01]  /*0690*/  DFMA R20, R22, R24, R20 ;  /* 0x000000181614722b */ /* 0x008fe20000000014 */
[----:B------:R-:W-:Y:S01]  /*06a0*/  IMAD.X R15, RZ, RZ, R15, P4 ;  /* 0x000000ffff0f7224 */ /* 0x000fe200020e060f */
[----:B------:R-:W-:Y:S09]  /*06b0*/  @P1 BRA `(.L_x_4) ;  /* 0xfffffffc000c1947 */ /* 0x000ff2000383ffff */
.L_x_3:
[----:B------:R-:W-:Y:S05]  /*06c0*/  BSYNC.RECONVERGENT B1 ;  /* 0x0000000000017941 */ /* 0x000fea0003800200 */
.L_x_2:
[----:B------:R-:W-:Y:S04]  /*06d0*/  BSSY.RECONVERGENT B1, `(.L_x_5) ;  /* 0x0000065000017945 */ /* 0x000fe80003800200 */
[----:B------:R-:W-:Y:S05]  /*06e0*/  @!P0 BRA `(.L_x_6) ;  /* 0x00000004008c8947 */ /* 0x000fea0003800000 */
[----:B------:R-:W-:Y:S01]  /*06f0*/  ISETP.GE.U32.AND P0, PT, R4, 0x8, PT ;  /* 0x000000080400780c */ /* 0x000fe20003f06070 */
[----:B------:R-:W-:Y:S01]  /*0700*/  BSSY.RECONVERGENT B2, `(.L_x_7) ;  /* 0x0000028000027945 */ /* 0x000fe20003800200 */
[----:B------:R-:W-:Y:S02]  /*0710*/  LOP3.LUT R24, R2, 0x7, RZ, 0xc0, !PT ;  /* 0x0000000702187812 */ /* 0x000fe400078ec0ff */
[----:B------:R-:W-:Y:S02]  /*0720*/  ISETP.GE.U32.AND.EX P0, PT, RZ, RZ, PT, P0 ;  /* 0x000000ffff00720c */ /* 0x000fe40003f06100 */
[----:B------:R-:W-:-:S04]  /*0730*/  ISETP.NE.U32.AND P1, PT, R24, RZ, PT ;  /* 0x000000ff1800720c */ /* 0x000fc80003f25070 */
[----:B------:R-:W-:-:S07]  /*0740*/  ISETP.NE.AND.EX P1, PT, RZ, RZ, PT, P1 ;  /* 0x000000ffff00720c */ /* 0x000fce0003f25310 */
[----:B------:R-:W-:Y:S06]  /*0750*/  @!P0 BRA `(.L_x_8) ;  /* 0x0000000000888947 */ /* 0x000fec0003800000 */
[----:B------:R-:W1:Y:S01]  /*0760*/  LDCU.128 UR8, c[0x0][0x380] ;  /* 0x00007000ff0877ac */ /* 0x000e620008000c00 */
[----:B------:R-:W-:Y:S02]  /*0770*/  IMAD.MOV.U32 R7, RZ, RZ, R27 ;  /* 0x000000ffff077224 */ /* 0x000fe400078e001b */
[----:B0-----:R-:W-:-:S04]  /*0780*/  IMAD.WIDE.U32 R14, R3, R8, R6 ;  /* 0x00000008030e7225 */ /* 0x001fc800078e0006 */
[----:B------:R-:W-:Y:S01]  /*0790*/  IMAD R5, R3, R9, R15 ;  /* 0x0000000903057224 */ /* 0x000fe200078e020f */
[----:B-1----:R-:W-:Y:S02]  /*07a0*/  LEA R12, P2, R6, UR10, 0x3 ;  /* 0x0000000a060c7c11 */ /* 0x002fe4000f8418ff */
[----:B------:R-:W-:Y:S02]  /*07b0*/  LEA R4, P0, R14, UR8, 0x3 ;  /* 0x000000080e047c11 */ /* 0x000fe4000f8018ff */
[----:B------:R-:W-:Y:S02]  /*07c0*/  LEA.HI.X R13, R6, UR11, R27, 0x3, P2 ;  /* 0x0000000b060d7c11 */ /* 0x000fe400090f1c1b */
[----:B------:R-:W-:-:S03]  /*07d0*/  LEA.HI.X R5, R14, UR9, R5, 0x3, P0 ;  /* 0x000000090e057c11 */ /* 0x000fc600080f1c05 */
[----:B------:R-:W2:Y:S04]  /*07e0*/  LDG.E.64 R16, desc[UR6][R12.64] ;  /* 0x000000060c107981 */ /* 0x000ea8000c1e1b00 */
[----:B------:R-:W2:Y:S04]  /*07f0*/  LDG.E.64 R18, desc[UR6][R4.64] ;  /* 0x0000000604127981 */ /* 0x000ea8000c1e1b00 */
[----:B------:R-:W3:Y:S04]  /*0800*/  LDG.E.64 R14, desc[UR6][R12.64+0x2000] ;  /* 0x002000060c0e7981 */ /* 0x000ee8000c1e1b00 */
[----:B------:R-:W3:Y:S04]  /*0810*/  LDG.E.64 R22, desc[UR6][R4.64+0x2000] ;  /* 0x0020000604167981 */ /* 0x000ee8000c1e1b00 */
[----:B------:R-:W4:Y:S01]  /*0820*/  LDG.E.64 R28, desc[UR6][R12.64+0xe000] ;  /* 0x00e000060c1c7981 */ /* 0x000f22000c1e1b00 */
        /* <DEDUP_REMOVED lines=14> */
[----:B------:R-:W2:Y:S04]  /*0910*/  LDG.E.64 R22, desc[UR6][R4.64+0xc000] ;  /* 0x00c0000604167981 */ /* 0x000ea8000c1e1b00 */
[----:B------:R-:W4:Y:S01]  /*0920*/  LDG.E.64 R4, desc[UR6][R4.64+0xe000] ;  /* 0x00e0000604047981 */ /* 0x000f22000c1e1b00 */
[----:B---3--:R-:W-:Y:S01]  /*0930*/  DFMA R14, R16, R14, R18 ;  /* 0x0000000e100e722b */ /* 0x008fe20000000012 */
[----:B------:R-:W-:-:S05]  /*0940*/  IADD3 R6, P0, PT, R6, 0x2000, RZ ;  /* 0x0000200006067810 */ /* 0x000fca0007f1e0ff */
[----:B------:R-:W-:Y:S02]  /*0950*/  IMAD.X R27, RZ, RZ, R27, P0 ;  /* 0x000000ffff1b7224 */ /* 0x000fe400000e061b */
[----:B--2---:R-:W-:-:S08]  /*0960*/  DFMA R20, R22, R20, R14 ;  /* 0x000000141614722b */ /* 0x004fd0000000000e */
[----:B----4-:R-:W-:-:S11]  /*0970*/  DFMA R20, R4, R28, R20 ;  /* 0x0000001c0414722b */ /* 0x010fd60000000014 */
.L_x_8:
[----:B------:R-:W-:Y:S05]  /*0980*/  BSYNC.RECONVERGENT B2 ;  /* 0x0000000000027941 */ /* 0x000fea0003800200 */
.L_x_7:
[----:B------:R-:W-:Y:S05]  /*0990*/  @!P1 BRA `(.L_x_6) ;  /* 0x0000000000e09947 */ /* 0x000fea0003800000 */
[----:B------:R-:W-:Y:S01]  /*09a0*/  ISETP.GE.U32.AND P0, PT, R24, 0x4, PT ;  /* 0x000000041800780c */ /* 0x000fe20003f06070 */
[----:B------:R-:W-:Y:S01]  /*09b0*/  BSSY.RECONVERGENT B2, `(.L_x_9) ;  /* 0x000001d000027945 */ /* 0x000fe20003800200 */
[----:B------:R-:W-:Y:S01]  /*09c0*/  LOP3.LUT R7, R2, 0x3, RZ, 0xc0, !PT ;  /* 0x0000000302077812 */ /* 0x000fe200078ec0ff */
[----:B------:R-:W-:Y:S01]  /*09d0*/  IMAD.MOV.U32 R2, RZ, RZ, RZ ;  /* 0x000000ffff027224 */ /* 0x000fe200078e00ff */
[----:B------:R-:W-:Y:S02]  /*09e0*/  ISETP.GE.U32.AND.EX P0, PT, RZ, RZ, PT, P0 ;  /* 0x000000ffff00720c */ /* 0x000fe40003f06100 */
[----:B------:R-:W-:-:S04]  /*09f0*/  ISETP.NE.U32.AND P1, PT, R7, RZ, PT ;  /* 0x000000ff0700720c */ /* 0x000fc80003f25070 */
[----:B------:R-:W-:-:S07]  /*0a00*/  ISETP.NE.AND.EX P1, PT, R2, RZ, PT, P1 ;  /* 0x000000ff0200720c */ /* 0x000fce0003f25310 */
[----:B------:R-:W-:Y:S06]  /*0a10*/  @!P0 BRA `(.L_x_10) ;  /* 0x0000000000588947 */ /* 0x000fec0003800000 */
[----:B------:R-:W1:Y:S01]  /*0a20*/  LDCU.128 UR8, c[0x0][0x380] ;  /* 0x00007000ff0877ac */ /* 0x000e620008000c00 */
[----:B------:R-:W-:-:S04]  /*0a30*/  IMAD.MOV.U32 R26, RZ, RZ, R6 ;  /* 0x000000ffff1a7224 */ /* 0x000fc800078e0006 */
        /* <DEDUP_REMOVED lines=10> */
[----:B------:R-:W4:Y:S04]  /*0ae0*/  LDG.E.64 R24, desc[UR6][R12.64+0x6000] ;  /* 0x006000060c187981 */ /* 0x000f28000c1e1b00 */
[----:B------:R-:W4:Y:S01]  /*0af0*/  LDG.E.64 R28, desc[UR6][R4.64+0x6000] ;  /* 0x00600006041c7981 */ /* 0x000f22000c1e1b00 */
[----:B--2---:R-:W-:-:S03]  /*0b00*/  DFMA R20, R22, R18, R20 ;  /* 0x000000121614722b */ /* 0x004fc60000000014 */
[----:B------:R-:W2:Y:S04]  /*0b10*/  LDG.E.64 R22, desc[UR6][R12.64+0x4000] ;  /* 0x004000060c167981 */ /* 0x000ea8000c1e1b00 */
[----:B------:R-:W2:Y:S01]  /*0b20*/  LDG.E.64 R18, desc[UR6][R4.64+0x4000] ;  /* 0x0040000604127981 */ /* 0x000ea2000c1e1b00 */
[----:B---3--:R-:W-:Y:S01]  /*0b30*/  DFMA R14, R14, R16, R20 ;  /* 0x000000100e0e722b */ /* 0x008fe20000000014 */
[----:B------:R-:W-:-:S05]  /*0b40*/  IADD3 R6, P0, PT, R6, 0x1000, RZ ;  /* 0x0000100006067810 */ /* 0x000fca0007f1e0ff */
[----:B------:R-:W-:Y:S02]  /*0b50*/  IMAD.X R27, RZ, RZ, R27, P0 ;  /* 0x000000ffff1b7224 */ /* 0x000fe400000e061b */
[----:B--2---:R-:W-:-:S08]  /*0b60*/  DFMA R14, R18, R22, R14 ;  /* 0x00000016120e722b */ /* 0x004fd0000000000e */
[----:B----4-:R-:W-:-:S11]  /*0b70*/  DFMA R20, R28, R24, R14 ;  /* 0x000000181c14722b */ /* 0x010fd6000000000e */
.L_x_10:
[----:B------:R-:W-:Y:S05]  /*0b80*/  BSYNC.RECONVERGENT B2 ;  /* 0x0000000000027941 */ /* 0x000fea0003800200 */
.L_x_9:
[----:B------:R-:W-:Y:S05]  /*0b90*/  @!P1 BRA `(.L_x_6) ;  /* 0x0000000000609947 */ /* 0x000fea0003800000 */
[----:B------:R-:W1:Y:S01]  /*0ba0*/  LDCU.128 UR8, c[0x0][0x380] ;  /* 0x00007000ff0877ac */ /* 0x000e620008000c00 */
[----:B------:R-:W-:-:S04]  /*0bb0*/  IMAD.MOV.U32 R26, RZ, RZ, R6 ;  /* 0x000000ffff1a7224 */ /* 0x000fc800078e0006 */
[----:B0-----:R-:W-:-:S04]  /*0bc0*/  IMAD.WIDE.U32 R4, R3, R8, R26 ;  /* 0x0000000803047225 */ /* 0x001fc800078e001a */
[----:B------:R-:W-:Y:S01]  /*0bd0*/  IMAD R3, R3, R9, R5 ;  /* 0x0000000903037224 */ /* 0x000fe200078e0205 */
[----:B-1----:R-:W-:Y:S02]  /*0be0*/  LEA R14, P0, R6, UR10, 0x3 ;  /* 0x0000000a060e7c11 */ /* 0x002fe4000f8018ff */
[----:B------:R-:W-:Y:S02]  /*0bf0*/  LEA R12, P1, R4, UR8, 0x3 ;  /* 0x00000008040c7c11 */ /* 0x000fe4000f8218ff */
[----:B------:R-:W-:Y:S02]  /*0c00*/  LEA.HI.X R15, R6, UR11, R27, 0x3, P0 ;  /* 0x0000000b060f7c11 */ /* 0x000fe400080f1c1b */
[----:B------:R-:W-:-:S09]  /*0c10*/  LEA.HI.X R13, R4, UR9, R3, 0x3, P1 ;  /* 0x00000009040d7c11 */ /* 0x000fd200088f1c03 */
.L_x_11:
[----:B------:R-:W-:Y:S02]  /*0c20*/  IMAD.MOV.U32 R4, RZ, RZ, R12 ;  /* 0x000000ffff047224 */ /* 0x000fe400078e000c */
[----:B------:R-:W-:Y:S02]  /*0c30*/  IMAD.MOV.U32 R5, RZ, RZ, R13 ;  /* 0x000000ffff057224 */ /* 0x000fe400078e000d */
[----:B------:R-:W-:Y:S02]  /*0c40*/  IMAD.MOV.U32 R8, RZ, RZ, R14 ;  /* 0x000000ffff087224 */ /* 0x000fe400078e000e */
[----:B------:R-:W-:Y:S02]  /*0c50*/  IMAD.MOV.U32 R9, RZ, RZ, R15 ;  /* 0x000000ffff097224 */ /* 0x000fe400078e000f */
[----:B------:R-:W2:Y:S04]  /*0c60*/  LDG.E.64 R4, desc[UR6][R4.64] ;  /* 0x0000000604047981 */ /* 0x000ea8000c1e1b00 */
[----:B------:R-:W2:Y:S01]  /*0c70*/  LDG.E.64 R8, desc[UR6][R8.64] ;  /* 0x0000000608087981 */ /* 0x000ea2000c1e1b00 */
[----:B------:R-:W-:-:S02]  /*0c80*/  IADD3 R7, P0, PT, R7, -0x1, RZ ;  /* 0xffffffff07077810 */ /* 0x000fc40007f1e0ff */
[----:B------:R-:W-:Y:S02]  /*0c90*/  IADD3 R14, P1, PT, R14, 0x2000, RZ ;  /* 0x000020000e0e7810 */ /* 0x000fe40007f3e0ff */
[----:B------:R-:W-:Y:S02]  /*0ca0*/  IADD3.X R2, PT, PT, R2, -0x1, RZ, P0, !PT ;  /* 0xffffffff02027810 */ /* 0x000fe400007fe4ff */
[----:B------:R-:W-:Y:S01]  /*0cb0*/  ISETP.NE.U32.AND P0, PT, R7, RZ, PT ;  /* 0x000000ff0700720c */ /* 0x000fe20003f05070 */
[----:B------:R-:W-:Y:S01]  /*0cc0*/  IMAD.X R15, RZ, RZ, R15, P1 ;  /* 0x000000ffff0f7224 */ /* 0x000fe200008e060f */
[----:B------:R-:W-:Y:S02]  /*0cd0*/  IADD3 R12, P2, PT, R12, 0x2000, RZ ;  /* 0x000020000c0c7810 */ /* 0x000fe40007f5e0ff */
[----:B------:R-:W-:-:S03]  /*0ce0*/  ISETP.NE.AND.EX P0, PT, R2, RZ, PT, P0 ;  /* 0x000000ff0200720c */ /* 0x000fc60003f05300 */
[----:B------:R-:W-:Y:S01]  /*0cf0*/  IMAD.X R13, RZ, RZ, R13, P2 ;  /* 0x000000ffff0d7224 */ /* 0x000fe200010e060d */
[----:B--2---:R-:W-:-:S09]  /*0d00*/  DFMA R20, R4, R8, R20 ;  /* 0x000000080414722b */ /* 0x004fd20000000014 */
[----:B------:R-:W-:Y:S05]  /*0d10*/  @P0 BRA `(.L_x_11) ;  /* 0xfffffffc00c00947 */ /* 0x000fea000383ffff */
.L_x_6:
[----:B------:R-:W-:Y:S05]  /*0d20*/  BSYNC.RECONVERGENT B1 ;  /* 0x0000000000017941 */ /* 0x000fea0003800200 */
.L_x_5:
[----:B------:R1:W-:Y:S02]  /*0d30*/  STS.64 [R0], R20 ;  /* 0x0000001400007388 */ /* 0x0003e40000000a00 */
.L_x_1:
[----:B------:R-:W-:Y:S05]  /*0d40*/  BSYNC.RECONVERGENT B0 ;  /* 0x0000000000007941 */ /* 0x000fea0003800200 */
.L_x_0:
[----:B------:R-:W-:Y:S01]  /*0d50*/  BAR.SYNC.DEFER_BLOCKING 0x0 ;  /* 0x0000000000007b1d */ /* 0x000fe20000010000 */
[C---:B------:R-:W-:Y:S02]  /*0d60*/  ISETP.GT.U32.AND P0, PT, R10.reuse, 0x1ff, PT ;  /* 0x000001ff0a00780c */ /* 0x040fe40003f04070 */
[----:B------:R-:W-:-:S11]  /*0d70*/  ISETP.GT.U32.AND P1, PT, R10, 0xff, PT ;  /* 0x000000ff0a00780c */ /* 0x000fd60003f24070 */
[----:B0-----:R-:W-:Y:S04]  /*0d80*/  @!P0 LDS.64 R2, [R0+0x1000] ;  /* 0x0010000000028984 */ /* 0x001fe80000000a00 */
[----:B------:R-:W0:Y:S02]  /*0d90*/  @!P0 LDS.64 R4, [R0] ;  /* 0x0000000000048984 */ /* 0x000e240000000a00 */
[----:B0-----:R-:W-:-:S07]  /*0da0*/  @!P0 DADD R2, R2, R4 ;  /* 0x0000000002028229 */ /* 0x001fce0000000004 */
[----:B------:R-:W-:Y:S01]  /*0db0*/  @!P0 STS.64 [R0], R2 ;  /* 0x0000000200008388 */ /* 0x000fe20000000a00 */
[----:B------:R-:W-:Y:S01]  /*0dc0*/  BAR.SYNC.DEFER_BLOCKING 0x0 ;  /* 0x0000000000007b1d */ /* 0x000fe20000010000 */
[----:B------:R-:W-:-:S05]  /*0dd0*/  ISETP.GT.U32.AND P0, PT, R10, 0x7f, PT ;  /* 0x0000007f0a00780c */ /* 0x000fca0003f04070 */
[----:B------:R-:W-:Y:S04]  /*0de0*/  @!P1 LDS.64 R4, [R0+0x800] ;  /* 0x0008000000049984 */ /* 0x000fe80000000a00 */
        /* <DEDUP_REMOVED lines=14> */
[----:B------:R0:W-:Y:S01]  /*0ed0*/  @!P1 STS.64 [R0], R2 ;  /* 0x0000000200009388 */ /* 0x0001e20000000a00 */
[----:B------:R-:W-:Y:S06]  /*0ee0*/  BAR.SYNC.DEFER_BLOCKING 0x0 ;  /* 0x0000000000007b1d */ /* 0x000fec0000010000 */
[----:B------:R-:W-:Y:S05]  /*0ef0*/  @P0 EXIT ;  /* 0x000000000000094d */ /* 0x000fea0003800000 */
[----:B0-----:R-:W-:Y:S01]  /*0f00*/  LDS.64 R2, [R0+0x100] ;  /* 0x0001000000027984 */ /* 0x001fe20000000a00 */
[----:B------:R-:W-:-:S03]  /*0f10*/  ISETP.NE.AND P0, PT, R10, RZ, PT ;  /* 0x000000ff0a00720c */ /* 0x000fc60003f05270 */
[----:B------:R-:W0:Y:S02]  /*0f20*/  LDS.64 R4, [R0] ;  /* 0x0000000000047984 */ /* 0x000e240000000a00 */
[----:B0-----:R-:W-:-:S07]  /*0f30*/  DADD R2, R2, R4 ;  /* 0x0000000002027229 */ /* 0x001fce0000000004 */
[----:B------:R-:W-:Y:S01]  /*0f40*/  STS.64 [R0], R2 ;  /* 0x0000000200007388 */ /* 0x000fe20000000a00 */
[----:B------:R-:W-:-:S03]  /*0f50*/  NOP ;  /* 0x0000000000007918 */ /* 0x000fc60000000000 */
[----:B------:R-:W-:Y:S04]  /*0f60*/  LDS.64 R4, [R0+0x80] ;  /* 0x0000800000047984 */ /* 0x000fe80000000a00 */
        /* <DEDUP_REMOVED lines=17> */
[----:B------:R0:W-:Y:S01]  /*1080*/  STS.64 [R0], R4 ;  /* 0x0000000400007388 */ /* 0x0001e20000000a00 */
[----:B------:R-:W-:Y:S01]  /*1090*/  NOP ;  /* 0x0000000000007918 */ /* 0x000fe20000000000 */
[----:B------:R-:W-:Y:S05]  /*10a0*/  @P0 EXIT ;  /* 0x000000000000094d */ /* 0x000fea0003800000 */
[----:B0-----:R-:W0:Y:S01]  /*10b0*/  LDS.128 R4, [UR4] ;  /* 0x00000004ff047984 */ /* 0x001e220008000c00 */
[----:B------:R-:W2:Y:S01]  /*10c0*/  LDC.64 R2, c[0x0][0x390] ;  /* 0x0000e400ff027b82 */ /* 0x000ea20000000a00 */
[----:B------:R-:W2:Y:S02]  /*10d0*/  S2R R9, SR_CTAID.X ;  /* 0x0000000000097919 */ /* 0x000ea40000002500 */
[----:B--2---:R-:W-:Y:S01]  /*10e0*/  IMAD.WIDE.U32 R2, R9, 0x8, R2 ;  /* 0x0000000809027825 */ /* 0x004fe200078e0002 */
[----:B0-----:R-:W-:-:S07]  /*10f0*/  DADD R4, R4, R6 ;  /* 0x0000000004047229 */ /* 0x001fce0000000006 */
[----:B------:R-:W-:Y:S01]  /*1100*/  STG.E.64 desc[UR6][R2.64], R4 ;  /* 0x0000000402007986 */ /* 0x000fe2000c101b06 */
[----:B------:R-:W-:Y:S05]  /*1110*/  EXIT ;  /* 0x000000000000794d */ /* 0x000fea0003800000 */
.L_x_12:
[----:B------:R-:W-:-:S00]  /*1120*/  BRA `(.L_x_12) ;  /* 0xfffffffc00fc7947 */ /* 0x000fc0000383ffff */
[----:B------:R-:W-:-:S00]  /*1130*/  NOP ;  /* 0x0000000000007918 */ /* 0x000fc00000000000 */
        /* <DEDUP_REMOVED lines=12> */
.L_x_13:


//--------------------- .nv.shared._Z21matVec_product_kernelPKdS0_Pdl --------------------------
	.section	.nv.shared._Z21matVec_product_kernelPKdS0_Pdl,"aw",@nobits
	.sectionflags	@""
	.align	8
.nv.shared._Z21matVec_product_kernelPKdS0_Pdl:
	.zero		9216


//--------------------- .nv.shared.reserved.0     --------------------------
	.section	.nv.shared.reserved.0,"aw",@nobits
	.weak		__nv_reservedSMEM_offset_0_alias
	.size		__nv_reservedSMEM_offset_0_alias, 0, 64
	.other		__nv_reservedSMEM_offset_0_alias,@"STO_CUDA_RESERVED_SHARED STV_DEFAULT"
__nv_reservedSMEM_offset_0_alias:
	.zero		0
	.zero		64


//--------------------- .nv.constant0._Z21matVec_product_kernelPKdS0_Pdl --------------------------
	.section	.nv.constant0._Z21matVec_product_kernelPKdS0_Pdl,"a",@progbits
	.sectionflags	@""
	.align	4
.nv.constant0._Z21matVec_product_kernelPKdS0_Pdl:
	.zero		928


//--------------------- SYMBOLS --------------------------

	.type		.nv.reservedSmem.offset0,@object
	.size		.nv.reservedSmem.offset0,0x4
	.type		.nv.reservedSmem.cap,@object
	.size		.nv.reservedSmem.cap,0x4
